//
// Generated by NVIDIA NVVM Compiler
//
// Compiler Build ID: CL-36424714
// Cuda compilation tools, release 13.0, V13.0.88
// Based on NVVM 20.0.0
//

.version 9.0
.target sm_100
.address_size 64

	// .globl	_Z6conv1DPfS_S_ff

.visible .entry _Z6conv1DPfS_S_ff(
	.param .u64 .ptr .align 1 _Z6conv1DPfS_S_ff_param_0,
	.param .u64 .ptr .align 1 _Z6conv1DPfS_S_ff_param_1,
	.param .u64 .ptr .align 1 _Z6conv1DPfS_S_ff_param_2,
	.param .f32 _Z6conv1DPfS_S_ff_param_3,
	.param .f32 _Z6conv1DPfS_S_ff_param_4
)
{
	.reg .pred 	%p<6>;
	.reg .b32 	%r<16>;
	.reg .b32 	%f<15>;
	.reg .b64 	%rd<13>;

	ld.param.u64 	%rd3, [_Z6conv1DPfS_S_ff_param_0];
	ld.param.u64 	%rd4, [_Z6conv1DPfS_S_ff_param_1];
	ld.param.u64 	%rd5, [_Z6conv1DPfS_S_ff_param_2];
	ld.param.f32 	%f3, [_Z6conv1DPfS_S_ff_param_3];
	ld.param.f32 	%f4, [_Z6conv1DPfS_S_ff_param_4];
	mov.u32 	%r9, %tid.x;
	mov.u32 	%r10, %ctaid.x;
	mov.u32 	%r11, %ntid.x;
	mad.lo.s32 	%r1, %r10, %r11, %r9;
	setp.leu.f32 	%p1, %f4, 0f00000000;
	mov.f32 	%f14, 0f00000000;
	@%p1 bra 	$L__BB0_6;
	cvt.rn.f32.s32 	%f6, %r1;
	fma.rn.f32 	%f7, %f4, 0fBF000000, %f6;
	cvt.rzi.s32.f32 	%r2, %f7;
	cvta.to.global.u64 	%rd1, %rd3;
	cvta.to.global.u64 	%rd2, %rd4;
	mov.b32 	%r13, 0;
	mov.u32 	%r15, %r13;
$L__BB0_2:
	add.s32 	%r5, %r13, %r2;
	setp.lt.s32 	%p2, %r5, 0;
	cvt.rn.f32.s32 	%f8, %r5;
	setp.leu.f32 	%p3, %f3, %f8;
	or.pred  	%p4, %p2, %p3;
	@%p4 bra 	$L__BB0_4;
	mul.wide.u32 	%rd6, %r5, 4;
	add.s64 	%rd7, %rd1, %rd6;
	ld.global.f32 	%f9, [%rd7];
	mul.wide.u32 	%rd8, %r13, 4;
	add.s64 	%rd9, %rd2, %rd8;
	ld.global.f32 	%f10, [%rd9];
	cvt.rn.f32.s32 	%f11, %r15;
	fma.rn.f32 	%f12, %f9, %f10, %f11;
	cvt.rzi.s32.f32 	%r15, %f12;
$L__BB0_4:
	add.s32 	%r13, %r13, 1;
	cvt.rn.f32.u32 	%f13, %r13;
	setp.gt.f32 	%p5, %f4, %f13;
	@%p5 bra 	$L__BB0_2;
	cvt.rn.f32.s32 	%f14, %r15;
$L__BB0_6:
	cvta.to.global.u64 	%rd10, %rd5;
	mul.wide.s32 	%rd11, %r1, 4;
	add.s64 	%rd12, %rd10, %rd11;
	st.global.f32 	[%rd12], %f14;
	ret;

}


// ===== COMPILED SASS (sm_100) =====

	.target	sm_100

	.elftype	@"ET_EXEC"


//--------------------- .note.nv.tkinfo           --------------------------
	.section	.note.nv.tkinfo,"",@"SHT_NOTE"
	.sectionflags	@"SHF_NOTE_NV_TKINFO"
	.tkinfo
        /*0018*/ 	.word	0x00000002
        /*0030*/ 	.string	""
        /*0030*/ 	.string	"ptxas"
        /*0030*/ 	.string	"Cuda compilation tools, release 13.0, V13.0.88"
        /*0030*/ 	.string	"Build cuda_13.0.r13.0/compiler.36424714_0"
        /*0030*/ 	.string	"-arch sm_100 -m 64 "



//--------------------- .note.nv.cuinfo           --------------------------
	.section	.note.nv.cuinfo,"",@"SHT_NOTE"
	.sectionflags	@"SHF_NOTE_NV_CUINFO"
        /*0018*/ 	.short	0x0002
        /*001a*/ 	.short	0x0064
        /*001c*/ 	.short	0x0082
	.zero		2


//--------------------- .nv.info                  --------------------------
	.section	.nv.info,"",@"SHT_CUDA_INFO"
	.align	4


	//----- nvinfo : EIATTR_REGCOUNT
	.align		4
        /*0000*/ 	.byte	0x04, 0x2f
        /*0002*/ 	.short	(.L_1 - .L_0)
	.align		4
.L_0:
        /*0004*/ 	.word	index@(_Z6conv1DPfS_S_ff)
        /*0008*/ 	.word	0x0000000e


	//----- nvinfo : EIATTR_FRAME_SIZE
	.align		4
.L_1:
        /*000c*/ 	.byte	0x04, 0x11
        /*000e*/ 	.short	(.L_3 - .L_2)
	.align		4
.L_2:
        /*0010*/ 	.word	index@(_Z6conv1DPfS_S_ff)
        /*0014*/ 	.word	0x00000000


	//----- nvinfo : EIATTR_MIN_STACK_SIZE
	.align		4
.L_3:
        /*0018*/ 	.byte	0x04, 0x12
        /*001a*/ 	.short	(.L_5 - .L_4)
	.align		4
.L_4:
        /*001c*/ 	.word	index@(_Z6conv1DPfS_S_ff)
        /*0020*/ 	.word	0x00000000
.L_5:


//--------------------- .nv.compat                --------------------------
	.section	.nv.compat,"",@"SHT_CUDA_COMPAT_INFO"
	.align	4
        /*0000*/ 	.byte	0x02, 0x09, 0x00, 0x00, 0x02, 0x02, 0x01, 0x00, 0x02, 0x05, 0x05, 0x00, 0x03, 0x07, 0x01, 0x01
        /*0010*/ 	.byte	0x02, 0x03, 0x00, 0x00, 0x02, 0x06, 0x01, 0x00, 0x04, 0x0b, 0x08, 0x00, 0x09, 0x00, 0x00, 0x00
        /*0020*/ 	.byte	0x00, 0x00, 0x00, 0x00


//--------------------- .nv.info._Z6conv1DPfS_S_ff --------------------------
	.section	.nv.info._Z6conv1DPfS_S_ff,"",@"SHT_CUDA_INFO"
	.sectionflags	@""
	.align	4


	//----- nvinfo : EIATTR_CUDA_API_VERSION
	.align		4
        /*0000*/ 	.byte	0x04, 0x37
        /*0002*/ 	.short	(.L_7 - .L_6)
.L_6:
        /*0004*/ 	.word	0x00000082


	//----- nvinfo : EIATTR_KPARAM_INFO
	.align		4
.L_7:
        /*0008*/ 	.byte	0x04, 0x17
        /*000a*/ 	.short	(.L_9 - .L_8)
.L_8:
        /*000c*/ 	.word	0x00000000
        /*0010*/ 	.short	0x0004
        /*0012*/ 	.short	0x001c
        /*0014*/ 	.byte	0x00, 0xf0, 0x11, 0x00


	//----- nvinfo : EIATTR_KPARAM_INFO
	.align		4
.L_9:
        /*0018*/ 	.byte	0x04, 0x17
        /*001a*/ 	.short	(.L_11 - .L_10)
.L_10:
        /*001c*/ 	.word	0x00000000
        /*0020*/ 	.short	0x0003
        /*0022*/ 	.short	0x0018
        /*0024*/ 	.byte	0x00, 0xf0, 0x11, 0x00


	//----- nvinfo : EIATTR_KPARAM_INFO
	.align		4
.L_11:
        /*0028*/ 	.byte	0x04, 0x17
        /*002a*/ 	.short	(.L_13 - .L_12)
.L_12:
        /*002c*/ 	.word	0x00000000
        /*0030*/ 	.short	0x0002
        /*0032*/ 	.short	0x0010
        /*0034*/ 	.byte	0x00, 0xf5, 0x21, 0x00


	//----- nvinfo : EIATTR_KPARAM_INFO
	.align		4
.L_13:
        /*0038*/ 	.byte	0x04, 0x17
        /*003a*/ 	.short	(.L_15 - .L_14)
.L_14:
        /*003c*/ 	.word	0x00000000
        /*0040*/ 	.short	0x0001
        /*0042*/ 	.short	0x0008
        /*0044*/ 	.byte	0x00, 0xf5, 0x21, 0x00


	//----- nvinfo : EIATTR_KPARAM_INFO
	.align		4
.L_15:
        /*0048*/ 	.byte	0x04, 0x17
        /*004a*/ 	.short	(.L_17 - .L_16)
.L_16:
        /*004c*/ 	.word	0x00000000
        /*0050*/ 	.short	0x0000
        /*0052*/ 	.short	0x0000
        /*0054*/ 	.byte	0x00, 0xf5, 0x21, 0x00


	//----- nvinfo : EIATTR_SPARSE_MMA_MASK
	.align		4
.L_17:
        /*0058*/ 	.byte	0x03, 0x50
        /*005a*/ 	.short	0x0000


	//----- nvinfo : EIATTR_MAXREG_COUNT
	.align		4
        /*005c*/ 	.byte	0x03, 0x1b
        /*005e*/ 	.short	0x00ff


	//----- nvinfo : EIATTR_MERCURY_ISA_VERSION
	.align		4
        /*0060*/ 	.byte	0x03, 0x5f
        /*0062*/ 	.short	0x0101


	//----- nvinfo : EIATTR_VRC_CTA_INIT_COUNT
	.align		4
        /*0064*/ 	.byte	0x02, 0x4a
	.zero		1
	.zero		1


	//----- nvinfo : EIATTR_EXIT_INSTR_OFFSETS
	.align		4
        /*0068*/ 	.byte	0x04, 0x1c
        /*006a*/ 	.short	(.L_19 - .L_18)


	//   ....[0]....
.L_18:
        /*006c*/ 	.word	0x00000260


	//----- nvinfo : EIATTR_CBANK_PARAM_SIZE
	.align		4
.L_19:
        /*0070*/ 	.byte	0x03, 0x19
        /*0072*/ 	.short	0x0020


	//----- nvinfo : EIATTR_PARAM_CBANK
	.align		4
        /*0074*/ 	.byte	0x04, 0x0a
        /*0076*/ 	.short	(.L_21 - .L_20)
	.align		4
.L_20:
        /*0078*/ 	.word	index@(.nv.constant0._Z6conv1DPfS_S_ff)
        /*007c*/ 	.short	0x0380
        /*007e*/ 	.short	0x0020


	//----- nvinfo : EIATTR_SW_WAR
	.align		4
.L_21:
        /*0080*/ 	.byte	0x04, 0x36
        /*0082*/ 	.short	(.L_23 - .L_22)
.L_22:
        /*0084*/ 	.word	0x00000008
.L_23:


//--------------------- .nv.callgraph             --------------------------
	.section	.nv.callgraph,"",@"SHT_CUDA_CALLGRAPH"
	.align	4
	.sectionentsize	8
	.align		4
        /*0000*/ 	.word	0x00000000
	.align		4
        /*0004*/ 	.word	0xffffffff
	.align		4
        /*0008*/ 	.word	0x00000000
	.align		4
        /*000c*/ 	.word	0xfffffffe
	.align		4
        /*0010*/ 	.word	0x00000000
	.align		4
        /*0014*/ 	.word	0xfffffffd
	.align		4
        /*0018*/ 	.word	0x00000000
	.align		4
        /*001c*/ 	.word	0xfffffffc


//--------------------- .text._Z6conv1DPfS_S_ff   --------------------------
	.section	.text._Z6conv1DPfS_S_ff,"ax",@progbits
	.align	128
        .global         _Z6conv1DPfS_S_ff
        .type           _Z6conv1DPfS_S_ff,@function
        .size           _Z6conv1DPfS_S_ff,(.L_x_3 - _Z6conv1DPfS_S_ff)
        .other          _Z6conv1DPfS_S_ff,@"STO_CUDA_ENTRY STV_DEFAULT"
_Z6conv1DPfS_S_ff:
.text._Z6conv1DPfS_S_ff:
[----:B------:R-:W-:Y:S08]  /*0000*/  LDC R1, c[0x0][0x37c] ;  /* 0x0000df00ff017b82 */ /* 0x000ff00000000800 */
[----:B------:R-:W0:Y:S01]  /*0010*/  LDC R3, c[0x0][0x39c] ;  /* 0x0000e700ff037b82 */ /* 0x000e220000000800 */
[----:B------:R-:W1:Y:S01]  /*0020*/  S2R R7, SR_TID.X ;  /* 0x0000000000077919 */ /* 0x000e620000002100 */
[----:B------:R-:W2:Y:S01]  /*0030*/  LDCU.64 UR4, c[0x0][0x358] ;  /* 0x00006b00ff0477ac */ /* 0x000ea20008000a00 */
[----:B------:R-:W-:-:S05]  /*0040*/  IMAD.MOV.U32 R5, RZ, RZ, RZ ;  /* 0x000000ffff057224 */ /* 0x000fca00078e00ff */
[----:B------:R-:W1:Y:S08]  /*0050*/  S2UR UR6, SR_CTAID.X ;  /* 0x00000000000679c3 */ /* 0x000e700000002500 */
[----:B------:R-:W1:Y:S01]  /*0060*/  LDC R0, c[0x0][0x360] ;  /* 0x0000d800ff007b82 */ /* 0x000e620000000800 */
[----:B0-----:R-:W-:Y:S01]  /*0070*/  FSETP.GT.AND P0, PT, R3, RZ, PT ;  /* 0x000000ff0300720b */ /* 0x001fe20003f04000 */
[----:B-1----:R-:W-:-:S12]  /*0080*/  IMAD R7, R0, UR6, R7 ;  /* 0x0000000600077c24 */ /* 0x002fd8000f8e0207 */
[----:B--2---:R-:W-:Y:S05]  /*0090*/  @!P0 BRA `(.L_x_0) ;  /* 0x0000000000648947 */ /* 0x004fea0003800000 */
[----:B------:R-:W-:Y:S01]  /*00a0*/  I2FP.F32.S32 R0, R7 ;  /* 0x0000000700007245 */ /* 0x000fe20000201400 */
[----:B------:R-:W-:Y:S02]  /*00b0*/  HFMA2 R6, -RZ, RZ, 0, 0 ;  /* 0x00000000ff067431 */ /* 0x000fe400000001ff */
[----:B------:R-:W-:Y:S01]  /*00c0*/  IMAD.MOV.U32 R9, RZ, RZ, RZ ;  /* 0x000000ffff097224 */ /* 0x000fe200078e00ff */
[----:B------:R-:W0:Y:S01]  /*00d0*/  LDCU UR7, c[0x0][0x39c] ;  /* 0x00007380ff0777ac */ /* 0x000e220008000800 */
[----:B------:R-:W-:Y:S01]  /*00e0*/  FFMA R0, R3, -0.5, R0 ;  /* 0xbf00000003007823 */ /* 0x000fe20000000000 */
[----:B------:R-:W1:Y:S05]  /*00f0*/  LDCU UR6, c[0x0][0x398] ;  /* 0x00007300ff0677ac */ /* 0x000e6a0008000800 */
[----:B------:R-:W2:Y:S02]  /*0100*/  F2I.TRUNC.NTZ R0, R0 ;  /* 0x0000000000007305 */ /* 0x000ea4000020f100 */
.L_x_1:
[----:B--2---:R-:W-:Y:S01]  /*0110*/  IMAD.IADD R11, R0, 0x1, R9 ;  /* 0x00000001000b7824 */ /* 0x004fe200078e0209 */
[----:B------:R-:W2:Y:S04]  /*0120*/  LDC.64 R2, c[0x0][0x380] ;  /* 0x0000e000ff027b82 */ /* 0x000ea80000000a00 */
[----:B------:R-:W-:-:S04]  /*0130*/  I2FP.F32.S32 R8, R11 ;  /* 0x0000000b00087245 */ /* 0x000fc80000201400 */
[----:B------:R-:W3:Y:S01]  /*0140*/  LDC.64 R4, c[0x0][0x388] ;  /* 0x0000e200ff047b82 */ /* 0x000ee20000000a00 */
[----:B-1----:R-:W-:-:S04]  /*0150*/  FSETP.GEU.AND P0, PT, R8, UR6, PT ;  /* 0x0000000608007c0b */ /* 0x002fc8000bf0e000 */
[----:B------:R-:W-:-:S13]  /*0160*/  ISETP.LT.OR P0, PT, R11, RZ, P0 ;  /* 0x000000ff0b00720c */ /* 0x000fda0000701670 */
[----:B--2---:R-:W-:-:S04]  /*0170*/  @!P0 IMAD.WIDE.U32 R2, R11, 0x4, R2 ;  /* 0x000000040b028825 */ /* 0x004fc800078e0002 */
[C---:B---3--:R-:W-:Y:S02]  /*0180*/  @!P0 IMAD.WIDE.U32 R4, R9.reuse, 0x4, R4 ;  /* 0x0000000409048825 */ /* 0x048fe400078e0004 */
[----:B------:R-:W2:Y:S04]  /*0190*/  @!P0 LDG.E R2, desc[UR4][R2.64] ;  /* 0x0000000402028981 */ /* 0x000ea8000c1e1900 */
[----:B------:R-:W2:Y:S01]  /*01a0*/  @!P0 LDG.E R5, desc[UR4][R4.64] ;  /* 0x0000000404058981 */ /* 0x000ea2000c1e1900 */
[----:B----4-:R-:W-:Y:S02]  /*01b0*/  @!P0 I2FP.F32.S32 R11, R6 ;  /* 0x00000006000b8245 */ /* 0x010fe40000201400 */
[----:B------:R-:W-:-:S04]  /*01c0*/  IADD3 R9, PT, PT, R9, 0x1, RZ ;  /* 0x0000000109097810 */ /* 0x000fc80007ffe0ff */
[----:B------:R-:W-:Y:S01]  /*01d0*/  I2FP.F32.U32 R8, R9 ;  /* 0x0000000900087245 */ /* 0x000fe20000201000 */
[----:B--2---:R-:W-:-:S04]  /*01e0*/  @!P0 FFMA R11, R2, R5, R11 ;  /* 0x00000005020b8223 */ /* 0x004fc8000000000b */
[----:B------:R3:W4:Y:S01]  /*01f0*/  @!P0 F2I.TRUNC.NTZ R6, R11 ;  /* 0x0000000b00068305 */ /* 0x000722000020f100 */
[----:B0-----:R-:W-:-:S13]  /*0200*/  FSETP.GEU.AND P0, PT, R8, UR7, PT ;  /* 0x0000000708007c0b */ /* 0x001fda000bf0e000 */
[----:B---3--:R-:W-:Y:S05]  /*0210*/  @!P0 BRA `(.L_x_1) ;  /* 0xfffffffc00bc8947 */ /* 0x008fea000383ffff */
[----:B----4-:R-:W-:-:S07]  /*0220*/  I2FP.F32.S32 R5, R6 ;  /* 0x0000000600057245 */ /* 0x010fce0000201400 */
.L_x_0:
[----:B------:R-:W0:Y:S02]  /*0230*/  LDC.64 R2, c[0x0][0x390] ;  /* 0x0000e400ff027b82 */ /* 0x000e240000000a00 */
[----:B0-----:R-:W-:-:S05]  /*0240*/  IMAD.WIDE R2, R7, 0x4, R2 ;  /* 0x0000000407027825 */ /* 0x001fca00078e0202 */
[----:B------:R-:W-:Y:S01]  /*0250*/  STG.E desc[UR4][R2.64], R5 ;  /* 0x0000000502007986 */ /* 0x000fe2000c101904 */
[----:B------:R-:W-:Y:S05]  /*0260*/  EXIT ;  /* 0x000000000000794d */ /* 0x000fea0003800000 */
.L_x_2:
[----:B------:R-:W-:-:S00]  /*0270*/  BRA `(.L_x_2) ;  /* 0xfffffffc00fc7947 */ /* 0x000fc0000383ffff */
[----:B------:R-:W-:-:S00]  /*0280*/  NOP ;  /* 0x0000000000007918 */ /* 0x000fc00000000000 */
[----:B------:R-:W-:-:S00]  /*0290*/  NOP ;  /* 0x0000000000007918 */ /* 0x000fc00000000000 */
[----:B------:R-:W-:-:S00]  /*02a0*/  NOP ;  /* 0x0000000000007918 */ /* 0x000fc00000000000 */
[----:B------:R-:W-:-:S00]  /*02b0*/  NOP ;  /* 0x0000000000007918 */ /* 0x000fc00000000000 */
[----:B------:R-:W-:-:S00]  /*02c0*/  NOP ;  /* 0x0000000000007918 */ /* 0x000fc00000000000 */
[----:B------:R-:W-:-:S00]  /*02d0*/  NOP ;  /* 0x0000000000007918 */ /* 0x000fc00000000000 */
[----:B------:R-:W-:-:S00]  /*02e0*/  NOP ;  /* 0x0000000000007918 */ /* 0x000fc00000000000 */
[----:B------:R-:W-:-:S00]  /*02f0*/  NOP ;  /* 0x0000000000007918 */ /* 0x000fc00000000000 */
.L_x_3:


//--------------------- .nv.shared.reserved.0     --------------------------
	.section	.nv.shared.reserved.0,"aw",@nobits
	.weak		__nv_reservedSMEM_offset_0_alias
	.size		__nv_reservedSMEM_offset_0_alias, 0, 64
	.other		__nv_reservedSMEM_offset_0_alias,@"STO_CUDA_RESERVED_SHARED STV_DEFAULT"
__nv_reservedSMEM_offset_0_alias:
	.zero		0
	.zero		64


//--------------------- .nv.constant0._Z6conv1DPfS_S_ff --------------------------
	.section	.nv.constant0._Z6conv1DPfS_S_ff,"a",@progbits
	.sectionflags	@""
	.align	4
.nv.constant0._Z6conv1DPfS_S_ff:
	.zero		928


//--------------------- SYMBOLS --------------------------

	.type		.nv.reservedSmem.offset0,@object
	.size		.nv.reservedSmem.offset0,0x4
